//
// Generated by NVIDIA NVVM Compiler
//
// Compiler Build ID: CL-36424714
// Cuda compilation tools, release 13.0, V13.0.88
// Based on NVVM 20.0.0
//

.version 9.0
.target sm_100
.address_size 64

	// .globl	_Z8up_sweepPiii

.visible .entry _Z8up_sweepPiii(
	.param .u64 .ptr .align 1 _Z8up_sweepPiii_param_0,
	.param .u32 _Z8up_sweepPiii_param_1,
	.param .u32 _Z8up_sweepPiii_param_2
)
{
	.reg .pred 	%p<2>;
	.reg .b32 	%r<16>;
	.reg .b64 	%rd<7>;

	ld.param.u64 	%rd1, [_Z8up_sweepPiii_param_0];
	ld.param.u32 	%r4, [_Z8up_sweepPiii_param_1];
	ld.param.u32 	%r3, [_Z8up_sweepPiii_param_2];
	mov.u32 	%r5, %ctaid.x;
	mov.u32 	%r6, %ntid.x;
	mov.u32 	%r7, %tid.x;
	mad.lo.s32 	%r8, %r5, %r6, %r7;
	mul.lo.s32 	%r9, %r8, %r3;
	shl.b32 	%r1, %r9, 1;
	add.s32 	%r2, %r1, %r3;
	setp.ge.s32 	%p1, %r2, %r4;
	@%p1 bra 	$L__BB0_2;
	cvta.to.global.u64 	%rd2, %rd1;
	mul.wide.s32 	%rd3, %r2, 4;
	add.s64 	%rd4, %rd2, %rd3;
	ld.global.u32 	%r10, [%rd4+-4];
	shl.b32 	%r11, %r3, 1;
	add.s32 	%r12, %r11, %r1;
	add.s32 	%r13, %r12, -1;
	mul.wide.s32 	%rd5, %r13, 4;
	add.s64 	%rd6, %rd2, %rd5;
	ld.global.u32 	%r14, [%rd6];
	add.s32 	%r15, %r14, %r10;
	st.global.u32 	[%rd6], %r15;
$L__BB0_2:
	ret;

}
	// .globl	_Z10down_sweepPiii
.visible .entry _Z10down_sweepPiii(
	.param .u64 .ptr .align 1 _Z10down_sweepPiii_param_0,
	.param .u32 _Z10down_sweepPiii_param_1,
	.param .u32 _Z10down_sweepPiii_param_2
)
{
	.reg .pred 	%p<2>;
	.reg .b32 	%r<16>;
	.reg .b64 	%rd<7>;

	ld.param.u64 	%rd1, [_Z10down_sweepPiii_param_0];
	ld.param.u32 	%r4, [_Z10down_sweepPiii_param_1];
	ld.param.u32 	%r3, [_Z10down_sweepPiii_param_2];
	mov.u32 	%r5, %ctaid.x;
	mov.u32 	%r6, %ntid.x;
	mov.u32 	%r7, %tid.x;
	mad.lo.s32 	%r8, %r5, %r6, %r7;
	mul.lo.s32 	%r9, %r8, %r3;
	shl.b32 	%r1, %r9, 1;
	add.s32 	%r2, %r1, %r3;
	setp.ge.s32 	%p1, %r2, %r4;
	@%p1 bra 	$L__BB1_2;
	cvta.to.global.u64 	%rd2, %rd1;
	mul.wide.s32 	%rd3, %r2, 4;
	add.s64 	%rd4, %rd2, %rd3;
	ld.global.u32 	%r10, [%rd4+-4];
	shl.b32 	%r11, %r3, 1;
	add.s32 	%r12, %r11, %r1;
	add.s32 	%r13, %r12, -1;
	mul.wide.s32 	%rd5, %r13, 4;
	add.s64 	%rd6, %rd2, %rd5;
	ld.global.u32 	%r14, [%rd6];
	st.global.u32 	[%rd4+-4], %r14;
	add.s32 	%r15, %r14, %r10;
	st.global.u32 	[%rd6], %r15;
$L__BB1_2:
	ret;

}


// ===== COMPILED SASS (sm_100) =====

	.target	sm_100

	.elftype	@"ET_EXEC"


//--------------------- .note.nv.tkinfo           --------------------------
	.section	.note.nv.tkinfo,"",@"SHT_NOTE"
	.sectionflags	@"SHF_NOTE_NV_TKINFO"
	.tkinfo
        /*0018*/ 	.word	0x00000002
        /*0030*/ 	.string	""
        /*0030*/ 	.string	"ptxas"
        /*0030*/ 	.string	"Cuda compilation tools, release 13.0, V13.0.88"
        /*0030*/ 	.string	"Build cuda_13.0.r13.0/compiler.36424714_0"
        /*0030*/ 	.string	"-arch sm_100 -m 64 "



//--------------------- .note.nv.cuinfo           --------------------------
	.section	.note.nv.cuinfo,"",@"SHT_NOTE"
	.sectionflags	@"SHF_NOTE_NV_CUINFO"
        /*0018*/ 	.short	0x0002
        /*001a*/ 	.short	0x0064
        /*001c*/ 	.short	0x0082
	.zero		2


//--------------------- .nv.info                  --------------------------
	.section	.nv.info,"",@"SHT_CUDA_INFO"
	.align	4


	//----- nvinfo : EIATTR_REGCOUNT
	.align		4
        /*0000*/ 	.byte	0x04, 0x2f
        /*0002*/ 	.short	(.L_1 - .L_0)
	.align		4
.L_0:
        /*0004*/ 	.word	index@(_Z8up_sweepPiii)
        /*0008*/ 	.word	0x0000000a


	//----- nvinfo : EIATTR_FRAME_SIZE
	.align		4
.L_1:
        /*000c*/ 	.byte	0x04, 0x11
        /*000e*/ 	.short	(.L_3 - .L_2)
	.align		4
.L_2:
        /*0010*/ 	.word	index@(_Z8up_sweepPiii)
        /*0014*/ 	.word	0x00000000


	//----- nvinfo : EIATTR_REGCOUNT
	.align		4
.L_3:
        /*0018*/ 	.byte	0x04, 0x2f
        /*001a*/ 	.short	(.L_5 - .L_4)
	.align		4
.L_4:
        /*001c*/ 	.word	index@(_Z10down_sweepPiii)
        /*0020*/ 	.word	0x0000000c


	//----- nvinfo : EIATTR_FRAME_SIZE
	.align		4
.L_5:
        /*0024*/ 	.byte	0x04, 0x11
        /*0026*/ 	.short	(.L_7 - .L_6)
	.align		4
.L_6:
        /*0028*/ 	.word	index@(_Z10down_sweepPiii)
        /*002c*/ 	.word	0x00000000


	//----- nvinfo : EIATTR_MIN_STACK_SIZE
	.align		4
.L_7:
        /*0030*/ 	.byte	0x04, 0x12
        /*0032*/ 	.short	(.L_9 - .L_8)
	.align		4
.L_8:
        /*0034*/ 	.word	index@(_Z10down_sweepPiii)
        /*0038*/ 	.word	0x00000000


	//----- nvinfo : EIATTR_MIN_STACK_SIZE
	.align		4
.L_9:
        /*003c*/ 	.byte	0x04, 0x12
        /*003e*/ 	.short	(.L_11 - .L_10)
	.align		4
.L_10:
        /*0040*/ 	.word	index@(_Z8up_sweepPiii)
        /*0044*/ 	.word	0x00000000
.L_11:


//--------------------- .nv.compat                --------------------------
	.section	.nv.compat,"",@"SHT_CUDA_COMPAT_INFO"
	.align	4
        /*0000*/ 	.byte	0x02, 0x09, 0x00, 0x00, 0x02, 0x02, 0x01, 0x00, 0x02, 0x05, 0x05, 0x00, 0x03, 0x07, 0x01, 0x01
        /*0010*/ 	.byte	0x02, 0x03, 0x00, 0x00, 0x02, 0x06, 0x01, 0x00, 0x04, 0x0b, 0x08, 0x00, 0x09, 0x00, 0x00, 0x00
        /*0020*/ 	.byte	0x00, 0x00, 0x00, 0x00


//--------------------- .nv.info._Z10down_sweepPiii --------------------------
	.section	.nv.info._Z10down_sweepPiii,"",@"SHT_CUDA_INFO"
	.sectionflags	@""
	.align	4


	//----- nvinfo : EIATTR_CUDA_API_VERSION
	.align		4
        /*0000*/ 	.byte	0x04, 0x37
        /*0002*/ 	.short	(.L_13 - .L_12)
.L_12:
        /*0004*/ 	.word	0x00000082


	//----- nvinfo : EIATTR_KPARAM_INFO
	.align		4
.L_13:
        /*0008*/ 	.byte	0x04, 0x17
        /*000a*/ 	.short	(.L_15 - .L_14)
.L_14:
        /*000c*/ 	.word	0x00000000
        /*0010*/ 	.short	0x0002
        /*0012*/ 	.short	0x000c
        /*0014*/ 	.byte	0x00, 0xf0, 0x11, 0x00


	//----- nvinfo : EIATTR_KPARAM_INFO
	.align		4
.L_15:
        /*0018*/ 	.byte	0x04, 0x17
        /*001a*/ 	.short	(.L_17 - .L_16)
.L_16:
        /*001c*/ 	.word	0x00000000
        /*0020*/ 	.short	0x0001
        /*0022*/ 	.short	0x0008
        /*0024*/ 	.byte	0x00, 0xf0, 0x11, 0x00


	//----- nvinfo : EIATTR_KPARAM_INFO
	.align		4
.L_17:
        /*0028*/ 	.byte	0x04, 0x17
        /*002a*/ 	.short	(.L_19 - .L_18)
.L_18:
        /*002c*/ 	.word	0x00000000
        /*0030*/ 	.short	0x0000
        /*0032*/ 	.short	0x0000
        /*0034*/ 	.byte	0x00, 0xf5, 0x21, 0x00


	//----- nvinfo : EIATTR_SPARSE_MMA_MASK
	.align		4
.L_19:
        /*0038*/ 	.byte	0x03, 0x50
        /*003a*/ 	.short	0x0000


	//----- nvinfo : EIATTR_MAXREG_COUNT
	.align		4
        /*003c*/ 	.byte	0x03, 0x1b
        /*003e*/ 	.short	0x00ff


	//----- nvinfo : EIATTR_MERCURY_ISA_VERSION
	.align		4
        /*0040*/ 	.byte	0x03, 0x5f
        /*0042*/ 	.short	0x0101


	//----- nvinfo : EIATTR_VRC_CTA_INIT_COUNT
	.align		4
        /*0044*/ 	.byte	0x02, 0x4a
	.zero		1
	.zero		1


	//----- nvinfo : EIATTR_EXIT_INSTR_OFFSETS
	.align		4
        /*0048*/ 	.byte	0x04, 0x1c
        /*004a*/ 	.short	(.L_21 - .L_20)


	//   ....[0]....
.L_20:
        /*004c*/ 	.word	0x000000a0


	//   ....[1]....
        /*0050*/ 	.word	0x00000160


	//----- nvinfo : EIATTR_CBANK_PARAM_SIZE
	.align		4
.L_21:
        /*0054*/ 	.byte	0x03, 0x19
        /*0056*/ 	.short	0x0010


	//----- nvinfo : EIATTR_PARAM_CBANK
	.align		4
        /*0058*/ 	.byte	0x04, 0x0a
        /*005a*/ 	.short	(.L_23 - .L_22)
	.align		4
.L_22:
        /*005c*/ 	.word	index@(.nv.constant0._Z10down_sweepPiii)
        /*0060*/ 	.short	0x0380
        /*0062*/ 	.short	0x0010


	//----- nvinfo : EIATTR_SW_WAR
	.align		4
.L_23:
        /*0064*/ 	.byte	0x04, 0x36
        /*0066*/ 	.short	(.L_25 - .L_24)
.L_24:
        /*0068*/ 	.word	0x00000008
.L_25:


//--------------------- .nv.info._Z8up_sweepPiii  --------------------------
	.section	.nv.info._Z8up_sweepPiii,"",@"SHT_CUDA_INFO"
	.sectionflags	@""
	.align	4


	//----- nvinfo : EIATTR_CUDA_API_VERSION
	.align		4
        /*0000*/ 	.byte	0x04, 0x37
        /*0002*/ 	.short	(.L_27 - .L_26)
.L_26:
        /*0004*/ 	.word	0x00000082


	//----- nvinfo : EIATTR_KPARAM_INFO
	.align		4
.L_27:
        /*0008*/ 	.byte	0x04, 0x17
        /*000a*/ 	.short	(.L_29 - .L_28)
.L_28:
        /*000c*/ 	.word	0x00000000
        /*0010*/ 	.short	0x0002
        /*0012*/ 	.short	0x000c
        /*0014*/ 	.byte	0x00, 0xf0, 0x11, 0x00


	//----- nvinfo : EIATTR_KPARAM_INFO
	.align		4
.L_29:
        /*0018*/ 	.byte	0x04, 0x17
        /*001a*/ 	.short	(.L_31 - .L_30)
.L_30:
        /*001c*/ 	.word	0x00000000
        /*0020*/ 	.short	0x0001
        /*0022*/ 	.short	0x0008
        /*0024*/ 	.byte	0x00, 0xf0, 0x11, 0x00


	//----- nvinfo : EIATTR_KPARAM_INFO
	.align		4
.L_31:
        /*0028*/ 	.byte	0x04, 0x17
        /*002a*/ 	.short	(.L_33 - .L_32)
.L_32:
        /*002c*/ 	.word	0x00000000
        /*0030*/ 	.short	0x0000
        /*0032*/ 	.short	0x0000
        /*0034*/ 	.byte	0x00, 0xf5, 0x21, 0x00


	//----- nvinfo : EIATTR_SPARSE_MMA_MASK
	.align		4
.L_33:
        /*0038*/ 	.byte	0x03, 0x50
        /*003a*/ 	.short	0x0000


	//----- nvinfo : EIATTR_MAXREG_COUNT
	.align		4
        /*003c*/ 	.byte	0x03, 0x1b
        /*003e*/ 	.short	0x00ff


	//----- nvinfo : EIATTR_MERCURY_ISA_VERSION
	.align		4
        /*0040*/ 	.byte	0x03, 0x5f
        /*0042*/ 	.short	0x0101


	//----- nvinfo : EIATTR_VRC_CTA_INIT_COUNT
	.align		4
        /*0044*/ 	.byte	0x02, 0x4a
	.zero		1
	.zero		1


	//----- nvinfo : EIATTR_EXIT_INSTR_OFFSETS
	.align		4
        /*0048*/ 	.byte	0x04, 0x1c
        /*004a*/ 	.short	(.L_35 - .L_34)


	//   ....[0]....
.L_34:
        /*004c*/ 	.word	0x000000a0


	//   ....[1]....
        /*0050*/ 	.word	0x00000150


	//----- nvinfo : EIATTR_CBANK_PARAM_SIZE
	.align		4
.L_35:
        /*0054*/ 	.byte	0x03, 0x19
        /*0056*/ 	.short	0x0010


	//----- nvinfo : EIATTR_PARAM_CBANK
	.align		4
        /*0058*/ 	.byte	0x04, 0x0a
        /*005a*/ 	.short	(.L_37 - .L_36)
	.align		4
.L_36:
        /*005c*/ 	.word	index@(.nv.constant0._Z8up_sweepPiii)
        /*0060*/ 	.short	0x0380
        /*0062*/ 	.short	0x0010


	//----- nvinfo : EIATTR_SW_WAR
	.align		4
.L_37:
        /*0064*/ 	.byte	0x04, 0x36
        /*0066*/ 	.short	(.L_39 - .L_38)
.L_38:
        /*0068*/ 	.word	0x00000008
.L_39:


//--------------------- .nv.callgraph             --------------------------
	.section	.nv.callgraph,"",@"SHT_CUDA_CALLGRAPH"
	.align	4
	.sectionentsize	8
	.align		4
        /*0000*/ 	.word	0x00000000
	.align		4
        /*0004*/ 	.word	0xffffffff
	.align		4
        /*0008*/ 	.word	0x00000000
	.align		4
        /*000c*/ 	.word	0xfffffffe
	.align		4
        /*0010*/ 	.word	0x00000000
	.align		4
        /*0014*/ 	.word	0xfffffffd
	.align		4
        /*0018*/ 	.word	0x00000000
	.align		4
        /*001c*/ 	.word	0xfffffffc


//--------------------- .text._Z10down_sweepPiii  --------------------------
	.section	.text._Z10down_sweepPiii,"ax",@progbits
	.align	128
        .global         _Z10down_sweepPiii
        .type           _Z10down_sweepPiii,@function
        .size           _Z10down_sweepPiii,(.L_x_2 - _Z10down_sweepPiii)
        .other          _Z10down_sweepPiii,@"STO_CUDA_ENTRY STV_DEFAULT"
_Z10down_sweepPiii:
.text._Z10down_sweepPiii:
[----:B------:R-:W-:Y:S01]  /*0000*/  LDC R1, c[0x0][0x37c] ;  /* 0x0000df00ff017b82 */ /* 0x000fe20000000800 */
[----:B------:R-:W0:Y:S07]  /*0010*/  S2R R3, SR_TID.X ;  /* 0x0000000000037919 */ /* 0x000e2e0000002100 */
[----:B------:R-:W0:Y:S08]  /*0020*/  S2UR UR4, SR_CTAID.X ;  /* 0x00000000000479c3 */ /* 0x000e300000002500 */
[----:B------:R-:W0:Y:S08]  /*0030*/  LDC R0, c[0x0][0x360] ;  /* 0x0000d800ff007b82 */ /* 0x000e300000000800 */
[----:B------:R-:W1:Y:S01]  /*0040*/  LDC.64 R6, c[0x0][0x388] ;  /* 0x0000e200ff067b82 */ /* 0x000e620000000a00 */
[----:B0-----:R-:W-:-:S04]  /*0050*/  IMAD R0, R0, UR4, R3 ;  /* 0x0000000400007c24 */ /* 0x001fc8000f8e0203 */
[----:B-1----:R-:W-:-:S05]  /*0060*/  IMAD R0, R0, R7, RZ ;  /* 0x0000000700007224 */ /* 0x002fca00078e02ff */
[----:B------:R-:W-:-:S04]  /*0070*/  SHF.L.U32 R0, R0, 0x1, RZ ;  /* 0x0000000100007819 */ /* 0x000fc800000006ff */
[----:B------:R-:W-:-:S04]  /*0080*/  IADD3 R3, PT, PT, R0, R7, RZ ;  /* 0x0000000700037210 */ /* 0x000fc80007ffe0ff */
[----:B------:R-:W-:-:S13]  /*0090*/  ISETP.GE.AND P0, PT, R3, R6, PT ;  /* 0x000000060300720c */ /* 0x000fda0003f06270 */
[----:B------:R-:W-:Y:S05]  /*00a0*/  @P0 EXIT ;  /* 0x000000000000094d */ /* 0x000fea0003800000 */
[----:B------:R-:W0:Y:S01]  /*00b0*/  LDC.64 R4, c[0x0][0x380] ;  /* 0x0000e000ff047b82 */ /* 0x000e220000000a00 */
[----:B------:R-:W1:Y:S01]  /*00c0*/  LDCU.64 UR4, c[0x0][0x358] ;  /* 0x00006b00ff0477ac */ /* 0x000e620008000a00 */
[----:B------:R-:W-:-:S04]  /*00d0*/  LEA R0, R7, R0, 0x1 ;  /* 0x0000000007007211 */ /* 0x000fc800078e08ff */
[----:B------:R-:W-:Y:S01]  /*00e0*/  IADD3 R7, PT, PT, R0, -0x1, RZ ;  /* 0xffffffff00077810 */ /* 0x000fe20007ffe0ff */
[----:B0-----:R-:W-:-:S04]  /*00f0*/  IMAD.WIDE R2, R3, 0x4, R4 ;  /* 0x0000000403027825 */ /* 0x001fc800078e0204 */
[----:B------:R-:W-:Y:S01]  /*0100*/  IMAD.WIDE R4, R7, 0x4, R4 ;  /* 0x0000000407047825 */ /* 0x000fe200078e0204 */
[----:B-1----:R-:W2:Y:S04]  /*0110*/  LDG.E R0, desc[UR4][R2.64+-0x4] ;  /* 0xfffffc0402007981 */ /* 0x002ea8000c1e1900 */
[----:B------:R-:W2:Y:S02]  /*0120*/  LDG.E R7, desc[UR4][R4.64] ;  /* 0x0000000404077981 */ /* 0x000ea4000c1e1900 */
[----:B--2---:R-:W-:Y:S02]  /*0130*/  IADD3 R9, PT, PT, R0, R7, RZ ;  /* 0x0000000700097210 */ /* 0x004fe40007ffe0ff */
[----:B------:R-:W-:Y:S04]  /*0140*/  STG.E desc[UR4][R2.64+-0x4], R7 ;  /* 0xfffffc0702007986 */ /* 0x000fe8000c101904 */
[----:B------:R-:W-:Y:S01]  /*0150*/  STG.E desc[UR4][R4.64], R9 ;  /* 0x0000000904007986 */ /* 0x000fe2000c101904 */
[----:B------:R-:W-:Y:S05]  /*0160*/  EXIT ;  /* 0x000000000000794d */ /* 0x000fea0003800000 */
.L_x_0:
[----:B------:R-:W-:-:S00]  /*0170*/  BRA `(.L_x_0) ;  /* 0xfffffffc00fc7947 */ /* 0x000fc0000383ffff */
[----:B------:R-:W-:-:S00]  /*0180*/  NOP ;  /* 0x0000000000007918 */ /* 0x000fc00000000000 */
[----:B------:R-:W-:-:S00]  /*0190*/  NOP ;  /* 0x0000000000007918 */ /* 0x000fc00000000000 */
[----:B------:R-:W-:-:S00]  /*01a0*/  NOP ;  /* 0x0000000000007918 */ /* 0x000fc00000000000 */
[----:B------:R-:W-:-:S00]  /*01b0*/  NOP ;  /* 0x0000000000007918 */ /* 0x000fc00000000000 */
[----:B------:R-:W-:-:S00]  /*01c0*/  NOP ;  /* 0x0000000000007918 */ /* 0x000fc00000000000 */
[----:B------:R-:W-:-:S00]  /*01d0*/  NOP ;  /* 0x0000000000007918 */ /* 0x000fc00000000000 */
[----:B------:R-:W-:-:S00]  /*01e0*/  NOP ;  /* 0x0000000000007918 */ /* 0x000fc00000000000 */
[----:B------:R-:W-:-:S00]  /*01f0*/  NOP ;  /* 0x0000000000007918 */ /* 0x000fc00000000000 */
.L_x_2:


//--------------------- .text._Z8up_sweepPiii     --------------------------
	.section	.text._Z8up_sweepPiii,"ax",@progbits
	.align	128
        .global         _Z8up_sweepPiii
        .type           _Z8up_sweepPiii,@function
        .size           _Z8up_sweepPiii,(.L_x_3 - _Z8up_sweepPiii)
        .other          _Z8up_sweepPiii,@"STO_CUDA_ENTRY STV_DEFAULT"
_Z8up_sweepPiii:
.text._Z8up_sweepPiii:
        /* <DEDUP_REMOVED lines=16> */
[----:B------:R-:W-:Y:S02]  /*0100*/  IMAD.WIDE R4, R7, 0x4, R4 ;  /* 0x0000000407047825 */ /* 0x000fe400078e0204 */
[----:B-1----:R-:W2:Y:S04]  /*0110*/  LDG.E R2, desc[UR4][R2.64+-0x4] ;  /* 0xfffffc0402027981 */ /* 0x002ea8000c1e1900 */
[----:B------:R-:W2:Y:S02]  /*0120*/  LDG.E R7, desc[UR4][R4.64] ;  /* 0x0000000404077981 */ /* 0x000ea4000c1e1900 */
[----:B--2---:R-:W-:-:S05]  /*0130*/  IADD3 R7, PT, PT, R2, R7, RZ ;  /* 0x0000000702077210 */ /* 0x004fca0007ffe0ff */
[----:B------:R-:W-:Y:S01]  /*0140*/  STG.E desc[UR4][R4.64], R7 ;  /* 0x0000000704007986 */ /* 0x000fe2000c101904 */
[----:B------:R-:W-:Y:S05]  /*0150*/  EXIT ;  /* 0x000000000000794d */ /* 0x000fea0003800000 */
.L_x_1:
        /* <DEDUP_REMOVED lines=10> */
.L_x_3:


//--------------------- .nv.shared.reserved.0     --------------------------
	.section	.nv.shared.reserved.0,"aw",@nobits
	.weak		__nv_reservedSMEM_offset_0_alias
	.size		__nv_reservedSMEM_offset_0_alias, 0, 64
	.other		__nv_reservedSMEM_offset_0_alias,@"STO_CUDA_RESERVED_SHARED STV_DEFAULT"
__nv_reservedSMEM_offset_0_alias:
	.zero		0
	.zero		64


//--------------------- .nv.constant0._Z10down_sweepPiii --------------------------
	.section	.nv.constant0._Z10down_sweepPiii,"a",@progbits
	.sectionflags	@""
	.align	4
.nv.constant0._Z10down_sweepPiii:
	.zero		912


//--------------------- .nv.constant0._Z8up_sweepPiii --------------------------
	.section	.nv.constant0._Z8up_sweepPiii,"a",@progbits
	.sectionflags	@""
	.align	4
.nv.constant0._Z8up_sweepPiii:
	.zero		912


//--------------------- SYMBOLS --------------------------

	.type		.nv.reservedSmem.offset0,@object
	.size		.nv.reservedSmem.offset0,0x4
